	.headerflags	@"EF_CUDA_TEXMODE_UNIFIED EF_CUDA_64BIT_ADDRESS EF_CUDA_SM89 EF_CUDA_VIRTUAL_SM(EF_CUDA_SM89)"
	.elftype	@"ET_EXEC"


//--------------------- .nv.info                  --------------------------
	.section	.nv.info,"",@"SHT_CUDA_INFO"
	.align	4


	//----- nvinfo : EIATTR_REGCOUNT
	.align		4
        /*0000*/ 	.byte	0x04, 0x2f
        /*0002*/ 	.short	(.L_2 - .L_1)
	.align		4
.L_1:
        /*0004*/ 	.word	index@(triton__0d1d2d3de4de)
        /*0008*/ 	.word	0x00000026


	//----- nvinfo : EIATTR_MAX_STACK_SIZE
	.align		4
.L_2:
        /*000c*/ 	.byte	0x04, 0x23
        /*000e*/ 	.short	(.L_4 - .L_3)
	.align		4
.L_3:
        /*0010*/ 	.word	index@(triton__0d1d2d3de4de)
        /*0014*/ 	.word	0x00000000


	//----- nvinfo : EIATTR_MIN_STACK_SIZE
	.align		4
.L_4:
        /*0018*/ 	.byte	0x04, 0x12
        /*001a*/ 	.short	(.L_6 - .L_5)
	.align		4
.L_5:
        /*001c*/ 	.word	index@(triton__0d1d2d3de4de)
        /*0020*/ 	.word	0x00000000


	//----- nvinfo : EIATTR_FRAME_SIZE
	.align		4
.L_6:
        /*0024*/ 	.byte	0x04, 0x11
        /*0026*/ 	.short	(.L_8 - .L_7)
	.align		4
.L_7:
        /*0028*/ 	.word	index@(triton__0d1d2d3de4de)
        /*002c*/ 	.word	0x00000000
.L_8:


//--------------------- .nv.info.triton__0d1d2d3de4de --------------------------
	.section	.nv.info.triton__0d1d2d3de4de,"",@"SHT_CUDA_INFO"
	.align	4


	//----- nvinfo : EIATTR_CUDA_API_VERSION
	.align		4
        /*0000*/ 	.byte	0x04, 0x37
        /*0002*/ 	.short	(.L_10 - .L_9)
.L_9:
        /*0004*/ 	.word	0x0000007b


	//----- nvinfo : EIATTR_PARAM_CBANK
	.align		4
.L_10:
        /*0008*/ 	.byte	0x04, 0x0a
        /*000a*/ 	.short	(.L_12 - .L_11)
	.align		4
.L_11:
        /*000c*/ 	.word	index@(.nv.constant0.triton__0d1d2d3de4de)
        /*0010*/ 	.short	0x0160
        /*0012*/ 	.short	0x0020


	//----- nvinfo : EIATTR_CBANK_PARAM_SIZE
	.align		4
.L_12:
        /*0014*/ 	.byte	0x03, 0x19
        /*0016*/ 	.short	0x0020


	//----- nvinfo : EIATTR_KPARAM_INFO
	.align		4
        /*0018*/ 	.byte	0x04, 0x17
        /*001a*/ 	.short	(.L_14 - .L_13)
.L_13:
        /*001c*/ 	.word	0x00000000
        /*0020*/ 	.short	0x0004
        /*0022*/ 	.short	0x001c
        /*0024*/ 	.byte	0x00, 0xf0, 0x11, 0x00


	//----- nvinfo : EIATTR_KPARAM_INFO
	.align		4
.L_14:
        /*0028*/ 	.byte	0x04, 0x17
        /*002a*/ 	.short	(.L_16 - .L_15)
.L_15:
        /*002c*/ 	.word	0x00000000
        /*0030*/ 	.short	0x0003
        /*0032*/ 	.short	0x0018
        /*0034*/ 	.byte	0x00, 0xf0, 0x11, 0x00


	//----- nvinfo : EIATTR_KPARAM_INFO
	.align		4
.L_16:
        /*0038*/ 	.byte	0x04, 0x17
        /*003a*/ 	.short	(.L_18 - .L_17)
.L_17:
        /*003c*/ 	.word	0x00000000
        /*0040*/ 	.short	0x0002
        /*0042*/ 	.short	0x0010
        /*0044*/ 	.byte	0x00, 0xf0, 0x21, 0x00


	//----- nvinfo : EIATTR_KPARAM_INFO
	.align		4
.L_18:
        /*0048*/ 	.byte	0x04, 0x17
        /*004a*/ 	.short	(.L_20 - .L_19)
.L_19:
        /*004c*/ 	.word	0x00000000
        /*0050*/ 	.short	0x0001
        /*0052*/ 	.short	0x0008
        /*0054*/ 	.byte	0x00, 0xf0, 0x21, 0x00


	//----- nvinfo : EIATTR_KPARAM_INFO
	.align		4
.L_20:
        /*0058*/ 	.byte	0x04, 0x17
        /*005a*/ 	.short	(.L_22 - .L_21)
.L_21:
        /*005c*/ 	.word	0x00000000
        /*0060*/ 	.short	0x0000
        /*0062*/ 	.short	0x0000
        /*0064*/ 	.byte	0x00, 0xf0, 0x21, 0x00


	//----- nvinfo : EIATTR_MAXREG_COUNT
	.align		4
.L_22:
        /*0068*/ 	.byte	0x03, 0x1b
        /*006a*/ 	.short	0x00ff


	//----- nvinfo : EIATTR_COOP_GROUP_MASK_REGIDS
	.align		4
        /*006c*/ 	.byte	0x04, 0x29
        /*006e*/ 	.short	(.L_24 - .L_23)


	//   ....[0]....
.L_23:
        /*0070*/ 	.word	0xffffffff


	//   ....[1]....
        /*0074*/ 	.word	0xffffffff


	//   ....[2]....
        /*0078*/ 	.word	0xffffffff


	//   ....[3]....
        /*007c*/ 	.word	0xffffffff


	//   ....[4]....
        /*0080*/ 	.word	0xffffffff


	//   ....[5]....
        /*0084*/ 	.word	0xffffffff


	//   ....[6]....
        /*0088*/ 	.word	0xffffffff


	//   ....[7]....
        /*008c*/ 	.word	0xffffffff


	//----- nvinfo : EIATTR_COOP_GROUP_INSTR_OFFSETS
	.align		4
.L_24:
        /*0090*/ 	.byte	0x04, 0x28
        /*0092*/ 	.short	(.L_26 - .L_25)


	//   ....[0]....
.L_25:
        /*0094*/ 	.word	0x00000300


	//   ....[1]....
        /*0098*/ 	.word	0x00000320


	//   ....[2]....
        /*009c*/ 	.word	0x00000340


	//   ....[3]....
        /*00a0*/ 	.word	0x00000360


	//   ....[4]....
        /*00a4*/ 	.word	0x00000380


	//   ....[5]....
        /*00a8*/ 	.word	0x000003f0


	//   ....[6]....
        /*00ac*/ 	.word	0x00000410


	//   ....[7]....
        /*00b0*/ 	.word	0x00000430


	//----- nvinfo : EIATTR_EXIT_INSTR_OFFSETS
	.align		4
.L_26:
        /*00b4*/ 	.byte	0x04, 0x1c
        /*00b6*/ 	.short	(.L_28 - .L_27)


	//   ....[0]....
.L_27:
        /*00b8*/ 	.word	0x00000860


	//   ....[1]....
        /*00bc*/ 	.word	0x00000880


	//----- nvinfo : EIATTR_MAX_THREADS
	.align		4
.L_28:
        /*00c0*/ 	.byte	0x04, 0x05
        /*00c2*/ 	.short	(.L_30 - .L_29)
.L_29:
        /*00c4*/ 	.word	0x00000100
        /*00c8*/ 	.word	0x00000001
        /*00cc*/ 	.word	0x00000001
.L_30:


//--------------------- .nv.rel.action            --------------------------
	.section	.nv.rel.action,"",@"SHT_CUDA_RELOCINFO"
	.align	8
	.sectionentsize	8
        /*0000*/ 	.byte	0x73, 0x00, 0x00, 0x00, 0x00, 0x00, 0x00, 0x00, 0x00, 0x00, 0x00, 0x11, 0x25, 0x00, 0x05, 0x36


//--------------------- .nv.constant0.triton__0d1d2d3de4de --------------------------
	.section	.nv.constant0.triton__0d1d2d3de4de,"a",@progbits
	.align	4
.nv.constant0.triton__0d1d2d3de4de:
	.zero		384


//--------------------- .text.triton__0d1d2d3de4de --------------------------
	.section	.text.triton__0d1d2d3de4de,"ax",@progbits
	.sectionflags	@"SHF_BARRIERS=1"
	.sectioninfo	@"SHI_REGISTERS=38"
	.align	128
        .global         triton__0d1d2d3de4de
        .type           triton__0d1d2d3de4de,@function
        .size           triton__0d1d2d3de4de,(.L_x_1 - triton__0d1d2d3de4de)
        .other          triton__0d1d2d3de4de,@"STO_CUDA_ENTRY STV_DEFAULT"
triton__0d1d2d3de4de:
.text.triton__0d1d2d3de4de:
[----:B------:R-:W-:-:S02]  /*0000*/  MOV R1, c[0x0][0x28] ;  /* 0x00000a0000017a02 */ /* 0x000fc40000000f00 */
[----:B------:R-:W0:Y:S01]  /*0010*/  S2R R22, SR_TID.X ;  /* 0x0000000000167919 */ /* 0x000e220000002100 */
[----:B------:R-:W-:Y:S01]  /*0020*/  MOV R0, 0x4 ;  /* 0x0000000400007802 */ /* 0x000fe20000000f00 */
[----:B------:R-:W-:Y:S01]  /*0030*/  CS2R R8, SRZ ;  /* 0x0000000000087805 */ /* 0x000fe2000001ff00 */
[----:B------:R-:W-:Y:S01]  /*0040*/  CS2R R10, SRZ ;  /* 0x00000000000a7805 */ /* 0x000fe2000001ff00 */
[----:B------:R-:W1:Y:S01]  /*0050*/  S2R R4, SR_CTAID.X ;  /* 0x0000000000047919 */ /* 0x000e620000002500 */
[----:B------:R-:W-:Y:S01]  /*0060*/  ULDC.64 UR4, c[0x0][0x118] ;  /* 0x0000460000047ab9 */ /* 0x000fe20000000a00 */
[----:B0-----:R-:W-:-:S04]  /*0070*/  SHF.L.U32 R27, R22, 0x2, RZ ;  /* 0x00000002161b7819 */ /* 0x001fc800000006ff */
[----:B------:R-:W-:-:S04]  /*0080*/  LOP3.LUT R27, R27, 0x3fc, RZ, 0xc0, !PT ;  /* 0x000003fc1b1b7812 */ /* 0x000fc800078ec0ff */
[----:B------:R-:W-:-:S04]  /*0090*/  LOP3.LUT R21, R27, 0x800, RZ, 0xfc, !PT ;  /* 0x000008001b157812 */ /* 0x000fc800078efcff */
[----:B------:R-:W-:Y:S01]  /*00a0*/  ISETP.GE.U32.AND P1, PT, R21, 0x900, PT ;  /* 0x000009001500780c */ /* 0x000fe20003f26070 */
[----:B-1----:R-:W-:-:S04]  /*00b0*/  IMAD R21, R4, 0x900, R21 ;  /* 0x0000090004157824 */ /* 0x002fc800078e0215 */
[----:B------:R-:W-:-:S08]  /*00c0*/  IMAD.WIDE R2, R21, R0, c[0x0][0x160] ;  /* 0x0000580015027625 */ /* 0x000fd000078e0200 */
[----:B------:R-:W2:Y:S01]  /*00d0*/  @!P1 LDG.E.EL.128 R8, [R2.64] ;  /* 0x0000000402089981 */ /* 0x000ea2000c2e1d00 */
[----:B------:R-:W-:-:S04]  /*00e0*/  IMAD R25, R4, 0x900, R27 ;  /* 0x0000090004197824 */ /* 0x000fc800078e021b */
[----:B------:R-:W-:-:S05]  /*00f0*/  IMAD.WIDE R30, R25, R0, c[0x0][0x160] ;  /* 0x00005800191e7625 */ /* 0x000fca00078e0200 */
[----:B------:R-:W3:Y:S01]  /*0100*/  LDG.E.EL.128 R4, [R30.64] ;  /* 0x000000041e047981 */ /* 0x000ee2000c2e1d00 */
[----:B------:R-:W-:-:S05]  /*0110*/  IADD3 R23, R25, 0x400, RZ ;  /* 0x0000040019177810 */ /* 0x000fca0007ffe0ff */
[----:B------:R-:W-:-:S05]  /*0120*/  IMAD.WIDE R28, R23, R0, c[0x0][0x160] ;  /* 0x00005800171c7625 */ /* 0x000fca00078e0200 */
[----:B------:R-:W4:Y:S01]  /*0130*/  LDG.E.EL.128 R12, [R28.64] ;  /* 0x000000041c0c7981 */ /* 0x000f22000c2e1d00 */
[C---:B------:R-:W-:Y:S01]  /*0140*/  LOP3.LUT P0, RZ, R22.reuse, 0x1f, RZ, 0xc0, !PT ;  /* 0x0000001f16ff7812 */ /* 0x040fe2000780c0ff */
[----:B------:R-:W-:Y:S01]  /*0150*/  IMAD.WIDE.U32 R26, R27, R0, c[0x0][0x168] ;  /* 0x00005a001b1a7625 */ /* 0x000fe200078e0000 */
[----:B------:R-:W-:Y:S02]  /*0160*/  ISETP.GE.AND P2, PT, R22, 0x8, PT ;  /* 0x000000081600780c */ /* 0x000fe40003f46270 */
[----:B--2---:R-:W-:Y:S02]  /*0170*/  SEL R9, R9, RZ, !P1 ;  /* 0x000000ff09097207 */ /* 0x004fe40004800000 */
[----:B------:R-:W-:Y:S02]  /*0180*/  SEL R8, R8, RZ, !P1 ;  /* 0x000000ff08087207 */ /* 0x000fe40004800000 */
[----:B------:R-:W-:Y:S01]  /*0190*/  SEL R10, R10, RZ, !P1 ;  /* 0x000000ff0a0a7207 */ /* 0x000fe20004800000 */
[----:B------:R-:W-:Y:S01]  /*01a0*/  FMUL R9, R9, R9 ;  /* 0x0000000909097220 */ /* 0x000fe20000400000 */
[----:B------:R-:W-:Y:S01]  /*01b0*/  SEL R11, R11, RZ, !P1 ;  /* 0x000000ff0b0b7207 */ /* 0x000fe20004800000 */
[----:B------:R-:W-:-:S02]  /*01c0*/  FMUL R8, R8, R8 ;  /* 0x0000000808087220 */ /* 0x000fc40000400000 */
[----:B------:R-:W-:Y:S01]  /*01d0*/  FMUL R17, R10, R10 ;  /* 0x0000000a0a117220 */ /* 0x000fe20000400000 */
[----:B------:R-:W-:Y:S01]  /*01e0*/  FSEL R10, R9, -RZ, !P1 ;  /* 0x800000ff090a7208 */ /* 0x000fe20004800000 */
[----:B------:R-:W-:Y:S01]  /*01f0*/  FMUL R11, R11, R11 ;  /* 0x0000000b0b0b7220 */ /* 0x000fe20000400000 */
[----:B------:R-:W-:Y:S02]  /*0200*/  FSEL R9, R8, -RZ, !P1 ;  /* 0x800000ff08097208 */ /* 0x000fe40004800000 */
[----:B------:R-:W-:Y:S01]  /*0210*/  FSEL R17, R17, -RZ, !P1 ;  /* 0x800000ff11117208 */ /* 0x000fe20004800000 */
[----:B---3--:R-:W-:Y:S01]  /*0220*/  FFMA R10, R5, R5, R10 ;  /* 0x00000005050a7223 */ /* 0x008fe2000000000a */
[----:B------:R-:W-:Y:S01]  /*0230*/  SHF.R.U32.HI R8, RZ, 0x3, R22 ;  /* 0x00000003ff087819 */ /* 0x000fe20000011616 */
[----:B------:R-:W-:Y:S01]  /*0240*/  FFMA R9, R4, R4, R9 ;  /* 0x0000000404097223 */ /* 0x000fe20000000009 */
[----:B------:R-:W-:Y:S01]  /*0250*/  FSEL R4, R11, -RZ, !P1 ;  /* 0x800000ff0b047208 */ /* 0x000fe20004800000 */
[----:B------:R-:W-:Y:S01]  /*0260*/  FFMA R17, R6, R6, R17 ;  /* 0x0000000606117223 */ /* 0x000fe20000000011 */
[----:B------:R-:W-:Y:S01]  /*0270*/  LOP3.LUT R8, R8, 0x1c, RZ, 0xc0, !PT ;  /* 0x0000001c08087812 */ /* 0x000fe200078ec0ff */
[----:B------:R-:W-:-:S02]  /*0280*/  FADD R10, R10, R9 ;  /* 0x000000090a0a7221 */ /* 0x000fc40000000000 */
[----:B------:R-:W-:Y:S02]  /*0290*/  FFMA R4, R7, R7, R4 ;  /* 0x0000000707047223 */ /* 0x000fe40000000004 */
[----:B------:R-:W-:-:S04]  /*02a0*/  FADD R17, R17, R10 ;  /* 0x0000000a11117221 */ /* 0x000fc80000000000 */
[----:B------:R-:W-:-:S04]  /*02b0*/  FADD R17, R4, R17 ;  /* 0x0000001104117221 */ /* 0x000fc80000000000 */
[----:B----4-:R-:W-:-:S04]  /*02c0*/  FFMA R12, R12, R12, R17 ;  /* 0x0000000c0c0c7223 */ /* 0x010fc80000000011 */
[----:B------:R-:W-:-:S04]  /*02d0*/  FFMA R13, R13, R13, R12 ;  /* 0x0000000d0d0d7223 */ /* 0x000fc8000000000c */
[----:B------:R-:W-:-:S04]  /*02e0*/  FFMA R14, R14, R14, R13 ;  /* 0x0000000e0e0e7223 */ /* 0x000fc8000000000d */
[----:B------:R-:W-:-:S05]  /*02f0*/  FFMA R14, R15, R15, R14 ;  /* 0x0000000f0f0e7223 */ /* 0x000fca000000000e */
[----:B------:R-:W0:Y:S02]  /*0300*/  SHFL.BFLY PT, R5, R14, 0x10, 0x1f ;  /* 0x0e001f000e057f89 */ /* 0x000e2400000e0000 */
[----:B0-----:R-:W-:-:S05]  /*0310*/  FADD R5, R14, R5 ;  /* 0x000000050e057221 */ /* 0x001fca0000000000 */
        /* <DEDUP_REMOVED lines=8> */
[----:B------:R-:W-:Y:S04]  /*03a0*/  @!P0 STS [R8], R9 ;  /* 0x0000000908008388 */ /* 0x000fe80000000800 */
[----:B------:R-:W-:Y:S06]  /*03b0*/  BAR.SYNC 0x0 ;  /* 0x0000000000007b1d */ /* 0x000fec0000000000 */
[----:B------:R-:W0:Y:S01]  /*03c0*/  @!P2 LDS R16, [R22.X4] ;  /* 0x000000001610a984 */ /* 0x000e220000004800 */
[----:B------:R-:W-:-:S04]  /*03d0*/  LOP3.LUT P0, RZ, R22, 0x7, RZ, 0xc0, !PT ;  /* 0x0000000716ff7812 */ /* 0x000fc8000780c0ff */
[----:B------:R-:W-:Y:S01]  /*03e0*/  ISETP.LT.AND P0, PT, R22, 0x8, !P0 ;  /* 0x000000081600780c */ /* 0x000fe20004701270 */
[----:B0-----:R-:W0:Y:S02]  /*03f0*/  SHFL.BFLY PT, R5, R16, 0x4, 0x1f ;  /* 0x0c801f0010057f89 */ /* 0x001e2400000e0000 */
[----:B0-----:R-:W-:-:S05]  /*0400*/  FADD R12, R16, R5 ;  /* 0x00000005100c7221 */ /* 0x001fca0000000000 */
[----:B------:R-:W0:Y:S02]  /*0410*/  SHFL.BFLY PT, R5, R12, 0x2, 0x1f ;  /* 0x0c401f000c057f89 */ /* 0x000e2400000e0000 */
[----:B0-----:R-:W-:-:S05]  /*0420*/  FADD R20, R12, R5 ;  /* 0x000000050c147221 */ /* 0x001fca0000000000 */
[----:B------:R-:W0:Y:S02]  /*0430*/  SHFL.BFLY PT, R5, R20, 0x1, 0x1f ;  /* 0x0c201f0014057f89 */ /* 0x000e2400000e0000 */
[----:B0-----:R-:W-:-:S05]  /*0440*/  FADD R33, R20, R5 ;  /* 0x0000000514217221 */ /* 0x001fca0000000000 */
[----:B------:R-:W-:Y:S04]  /*0450*/  @P0 STS [R22.X4], R33 ;  /* 0x0000002116000388 */ /* 0x000fe80000004800 */
[----:B------:R-:W-:Y:S06]  /*0460*/  BAR.SYNC 0x0 ;  /* 0x0000000000007b1d */ /* 0x000fec0000000000 */
[----:B------:R-:W2:Y:S04]  /*0470*/  LDG.E.EL.128 R8, [R26.64] ;  /* 0x000000041a087981 */ /* 0x000ea8000c2e1d00 */
[----:B------:R2:W3:Y:S04]  /*0480*/  LDG.E.EF.128 R4, [R30.64] ;  /* 0x000000041e047981 */ /* 0x0004e8000c0e1d00 */
[----:B------:R0:W4:Y:S04]  /*0490*/  LDG.E.EF.128 R12, [R28.64] ;  /* 0x000000041c0c7981 */ /* 0x000128000c0e1d00 */
[----:B------:R-:W5:Y:S04]  /*04a0*/  LDG.E.EL.128 R16, [R26.64+0x1000] ;  /* 0x001000041a107981 */ /* 0x000f68000c2e1d00 */
[----:B------:R-:W1:Y:S01]  /*04b0*/  LDS R20, [RZ] ;  /* 0x00000000ff147984 */ /* 0x000e620000000800 */
[----:B------:R-:W-:-:S05]  /*04c0*/  MOV R35, 0x39e38e39 ;  /* 0x39e38e3900237802 */ /* 0x000fca0000000f00 */
[----:B-1----:R-:W-:-:S06]  /*04d0*/  FFMA R20, R20, R35, 9.9999997473787516356e-06 ;  /* 0x3727c5ac14147423 */ /* 0x002fcc0000000023 */
[----:B------:R-:W3:Y:S01]  /*04e0*/  MUFU.RSQ R20, R20 ;  /* 0x0000001400147308 */ /* 0x000ee20000001400 */
[----:B--2---:R-:W-:Y:S01]  /*04f0*/  FADD R31, R8, 1 ;  /* 0x3f800000081f7421 */ /* 0x004fe20000000000 */
[----:B------:R-:W-:Y:S01]  /*0500*/  FADD R22, R9, 1 ;  /* 0x3f80000009167421 */ /* 0x000fe20000000000 */
[----:B0-----:R-:W-:Y:S01]  /*0510*/  FADD R29, R10, 1 ;  /* 0x3f8000000a1d7421 */ /* 0x001fe20000000000 */
[----:B------:R-:W-:Y:S01]  /*0520*/  FADD R24, R11, 1 ;  /* 0x3f8000000b187421 */ /* 0x000fe20000000000 */
[-C--:B---3--:R-:W-:Y:S01]  /*0530*/  FMUL R7, R7, R20.reuse ;  /* 0x0000001407077220 */ /* 0x088fe20000400000 */
[-C--:B------:R-:W-:Y:S01]  /*0540*/  FMUL R4, R4, R20.reuse ;  /* 0x0000001404047220 */ /* 0x080fe20000400000 */
[-C--:B------:R-:W-:Y:S01]  /*0550*/  FMUL R5, R5, R20.reuse ;  /* 0x0000001405057220 */ /* 0x080fe20000400000 */
[-C--:B------:R-:W-:Y:S01]  /*0560*/  FMUL R6, R6, R20.reuse ;  /* 0x0000001406067220 */ /* 0x080fe20000400000 */
[-C--:B----4-:R-:W-:Y:S01]  /*0570*/  FMUL R8, R12, R20.reuse ;  /* 0x000000140c087220 */ /* 0x090fe20000400000 */
[-C--:B------:R-:W-:Y:S01]  /*0580*/  FMUL R9, R13, R20.reuse ;  /* 0x000000140d097220 */ /* 0x080fe20000400000 */
[-C--:B------:R-:W-:Y:S01]  /*0590*/  FMUL R10, R14, R20.reuse ;  /* 0x000000140e0a7220 */ /* 0x080fe20000400000 */
[----:B------:R-:W-:Y:S01]  /*05a0*/  FMUL R11, R15, R20 ;  /* 0x000000140f0b7220 */ /* 0x000fe20000400000 */
[----:B-----5:R-:W-:Y:S01]  /*05b0*/  FADD R13, R16, 1 ;  /* 0x3f800000100d7421 */ /* 0x020fe20000000000 */
[----:B------:R-:W-:Y:S01]  /*05c0*/  FADD R12, R17, 1 ;  /* 0x3f800000110c7421 */ /* 0x000fe20000000000 */
[----:B------:R-:W-:Y:S01]  /*05d0*/  FADD R15, R18, 1 ;  /* 0x3f800000120f7421 */ /* 0x000fe20000000000 */
[----:B------:R-:W-:Y:S01]  /*05e0*/  FADD R14, R19, 1 ;  /* 0x3f800000130e7421 */ /* 0x000fe20000000000 */
[----:B------:R-:W-:Y:S01]  /*05f0*/  FMUL R7, R7, R24 ;  /* 0x0000001807077220 */ /* 0x000fe20000400000 */
[----:B------:R-:W-:Y:S01]  /*0600*/  FMUL R4, R4, R31 ;  /* 0x0000001f04047220 */ /* 0x000fe20000400000 */
[----:B------:R-:W-:Y:S01]  /*0610*/  FMUL R5, R5, R22 ;  /* 0x0000001605057220 */ /* 0x000fe20000400000 */
[----:B------:R-:W-:Y:S01]  /*0620*/  FMUL R6, R6, R29 ;  /* 0x0000001d06067220 */ /* 0x000fe20000400000 */
[----:B------:R-:W-:Y:S01]  /*0630*/  FMUL R8, R8, R13 ;  /* 0x0000000d08087220 */ /* 0x000fe20000400000 */
[----:B------:R-:W-:Y:S01]  /*0640*/  FMUL R9, R9, R12 ;  /* 0x0000000c09097220 */ /* 0x000fe20000400000 */
[----:B------:R-:W-:Y:S01]  /*0650*/  IMAD.WIDE R24, R25, R0, c[0x0][0x170] ;  /* 0x00005c0019187625 */ /* 0x000fe200078e0200 */
[----:B------:R-:W-:Y:S01]  /*0660*/  FMUL R10, R10, R15 ;  /* 0x0000000f0a0a7220 */ /* 0x000fe20000400000 */
[----:B------:R-:W-:Y:S01]  /*0670*/  FMUL R11, R11, R14 ;  /* 0x0000000e0b0b7220 */ /* 0x000fe20000400000 */
[----:B------:R-:W-:Y:S01]  /*0680*/  CS2R R12, SRZ ;  /* 0x00000000000c7805 */ /* 0x000fe2000001ff00 */
[----:B------:R-:W-:Y:S01]  /*0690*/  IMAD.WIDE R22, R23, R0, c[0x0][0x170] ;  /* 0x00005c0017167625 */ /* 0x000fe200078e0200 */
[----:B------:R-:W-:Y:S01]  /*06a0*/  CS2R R14, SRZ ;  /* 0x00000000000e7805 */ /* 0x000fe2000001ff00 */
[----:B------:R-:W-:Y:S01]  /*06b0*/  CS2R R16, SRZ ;  /* 0x0000000000107805 */ /* 0x000fe2000001ff00 */
[----:B------:R-:W-:Y:S01]  /*06c0*/  CS2R R18, SRZ ;  /* 0x0000000000127805 */ /* 0x000fe2000001ff00 */
[----:B------:R0:W-:Y:S04]  /*06d0*/  STG.E.128 [R24.64], R4 ;  /* 0x0000000418007986 */ /* 0x0001e8000c101d04 */
[----:B------:R1:W-:Y:S04]  /*06e0*/  STG.E.128 [R22.64], R8 ;  /* 0x0000000816007986 */ /* 0x0003e8000c101d04 */
[----:B------:R-:W0:Y:S04]  /*06f0*/  @!P1 LDG.E.EF.128 R12, [R2.64] ;  /* 0x00000004020c9981 */ /* 0x000e28000c0e1d00 */
[----:B------:R-:W2:Y:S01]  /*0700*/  @!P1 LDG.E.EL.128 R16, [R26.64+0x2000] ;  /* 0x002000041a109981 */ /* 0x000ea2000c2e1d00 */
[----:B0-----:R-:W-:-:S02]  /*0710*/  SEL R5, R12, RZ, !P1 ;  /* 0x000000ff0c057207 */ /* 0x001fc40004800000 */
[----:B------:R-:W-:Y:S02]  /*0720*/  SEL R13, R13, RZ, !P1 ;  /* 0x000000ff0d0d7207 */ /* 0x000fe40004800000 */
[----:B------:R-:W-:Y:S02]  /*0730*/  SEL R7, R14, RZ, !P1 ;  /* 0x000000ff0e077207 */ /* 0x000fe40004800000 */
[----:B--2---:R-:W-:Y:S02]  /*0740*/  SEL R16, R16, RZ, !P1 ;  /* 0x000000ff10107207 */ /* 0x004fe40004800000 */
[----:B------:R-:W-:Y:S02]  /*0750*/  SEL R17, R17, RZ, !P1 ;  /* 0x000000ff11117207 */ /* 0x000fe40004800000 */
[----:B------:R-:W-:Y:S02]  /*0760*/  SEL R15, R15, RZ, !P1 ;  /* 0x000000ff0f0f7207 */ /* 0x000fe40004800000 */
[----:B------:R-:W-:-:S02]  /*0770*/  SEL R18, R18, RZ, !P1 ;  /* 0x000000ff12127207 */ /* 0x000fc40004800000 */
[----:B------:R-:W-:Y:S01]  /*0780*/  SEL R19, R19, RZ, !P1 ;  /* 0x000000ff13137207 */ /* 0x000fe20004800000 */
[C---:B------:R-:W-:Y:S01]  /*0790*/  FMUL R4, R20.reuse, R5 ;  /* 0x0000000514047220 */ /* 0x040fe20000400000 */
[C---:B------:R-:W-:Y:S01]  /*07a0*/  FMUL R5, R20.reuse, R13 ;  /* 0x0000000d14057220 */ /* 0x040fe20000400000 */
[----:B------:R-:W-:Y:S01]  /*07b0*/  FMUL R6, R20, R7 ;  /* 0x0000000714067220 */ /* 0x000fe20000400000 */
[----:B------:R-:W-:Y:S01]  /*07c0*/  FADD R3, R16, 1 ;  /* 0x3f80000010037421 */ /* 0x000fe20000000000 */
[----:B------:R-:W-:Y:S01]  /*07d0*/  FADD R2, R17, 1 ;  /* 0x3f80000011027421 */ /* 0x000fe20000000000 */
[----:B------:R-:W-:Y:S01]  /*07e0*/  FMUL R7, R20, R15 ;  /* 0x0000000f14077220 */ /* 0x000fe20000400000 */
[----:B-1----:R-:W-:Y:S01]  /*07f0*/  FADD R9, R18, 1 ;  /* 0x3f80000012097421 */ /* 0x002fe20000000000 */
[----:B------:R-:W-:Y:S01]  /*0800*/  FADD R8, R19, 1 ;  /* 0x3f80000013087421 */ /* 0x000fe20000000000 */
[----:B------:R-:W-:Y:S01]  /*0810*/  FMUL R4, R4, R3 ;  /* 0x0000000304047220 */ /* 0x000fe20000400000 */
[----:B------:R-:W-:Y:S01]  /*0820*/  FMUL R5, R5, R2 ;  /* 0x0000000205057220 */ /* 0x000fe20000400000 */
[----:B------:R-:W-:Y:S01]  /*0830*/  FMUL R6, R6, R9 ;  /* 0x0000000906067220 */ /* 0x000fe20000400000 */
[----:B------:R-:W-:Y:S01]  /*0840*/  FMUL R7, R7, R8 ;  /* 0x0000000807077220 */ /* 0x000fe20000400000 */
[----:B------:R-:W-:Y:S01]  /*0850*/  IMAD.WIDE R2, R21, R0, c[0x0][0x170] ;  /* 0x00005c0015027625 */ /* 0x000fe200078e0200 */
[----:B------:R-:W-:Y:S06]  /*0860*/  @P1 EXIT ;  /* 0x000000000000194d */ /* 0x000fec0003800000 */
[----:B------:R-:W-:Y:S01]  /*0870*/  STG.E.128 [R2.64], R4 ;  /* 0x0000000402007986 */ /* 0x000fe2000c101d04 */
[----:B------:R-:W-:Y:S05]  /*0880*/  EXIT ;  /* 0x000000000000794d */ /* 0x000fea0003800000 */
.L_x_0:
[----:B------:R-:W-:-:S00]  /*0890*/  BRA `(.L_x_0) ;  /* 0xfffffff000007947 */ /* 0x000fc0000383ffff */
[----:B------:R-:W-:-:S00]  /*08a0*/  NOP ;  /* 0x0000000000007918 */ /* 0x000fc00000000000 */
        /* <DEDUP_REMOVED lines=13> */
.L_x_1:


//--------------------- .nv.global.init           --------------------------
	.section	.nv.global.init,"aw",@progbits
.nv.global.init:
	.type		_$_str,@object
	.size		_$_str,(.L_0 - _$_str)
_$_str:
        /*0000*/ 	.byte	0x5f, 0x5f, 0x43, 0x55, 0x44, 0x41, 0x5f, 0x46, 0x54, 0x5a, 0x00
.L_0:


//--------------------- .nv.shared.triton__0d1d2d3de4de --------------------------
	.section	.nv.shared.triton__0d1d2d3de4de,"aw",@nobits
	.align	16
